//
// Generated by NVIDIA NVVM Compiler
//
// Compiler Build ID: CL-36424714
// Cuda compilation tools, release 13.0, V13.0.88
// Based on NVVM 20.0.0
//

.version 9.0
.target sm_100
.address_size 64

	// .globl	_Z17searchJPEGHeadersPKhmPi

.visible .entry _Z17searchJPEGHeadersPKhmPi(
	.param .u64 .ptr .align 1 _Z17searchJPEGHeadersPKhmPi_param_0,
	.param .u64 _Z17searchJPEGHeadersPKhmPi_param_1,
	.param .u64 .ptr .align 1 _Z17searchJPEGHeadersPKhmPi_param_2
)
{
	.reg .pred 	%p<5>;
	.reg .b16 	%rs<4>;
	.reg .b32 	%r<6>;
	.reg .b64 	%rd<11>;

	ld.param.u64 	%rd3, [_Z17searchJPEGHeadersPKhmPi_param_0];
	ld.param.u64 	%rd5, [_Z17searchJPEGHeadersPKhmPi_param_1];
	ld.param.u64 	%rd4, [_Z17searchJPEGHeadersPKhmPi_param_2];
	mov.u32 	%r1, %ctaid.x;
	mov.u32 	%r2, %ntid.x;
	mov.u32 	%r3, %tid.x;
	mad.lo.s32 	%r4, %r1, %r2, %r3;
	cvt.s64.s32 	%rd1, %r4;
	add.s64 	%rd6, %rd5, -2;
	setp.le.u64 	%p1, %rd6, %rd1;
	@%p1 bra 	$L__BB0_5;
	cvta.to.global.u64 	%rd7, %rd3;
	add.s64 	%rd2, %rd7, %rd1;
	ld.global.u8 	%rs1, [%rd2];
	setp.ne.s16 	%p2, %rs1, 255;
	@%p2 bra 	$L__BB0_5;
	ld.global.u8 	%rs2, [%rd2+1];
	setp.ne.s16 	%p3, %rs2, 216;
	@%p3 bra 	$L__BB0_5;
	ld.global.u8 	%rs3, [%rd2+2];
	setp.ne.s16 	%p4, %rs3, 255;
	@%p4 bra 	$L__BB0_5;
	cvta.to.global.u64 	%rd8, %rd4;
	shl.b64 	%rd9, %rd1, 2;
	add.s64 	%rd10, %rd8, %rd9;
	mov.b32 	%r5, 1;
	st.global.u32 	[%rd10], %r5;
$L__BB0_5:
	ret;

}


// ===== COMPILED SASS (sm_100) =====

	.target	sm_100

	.elftype	@"ET_EXEC"


//--------------------- .note.nv.tkinfo           --------------------------
	.section	.note.nv.tkinfo,"",@"SHT_NOTE"
	.sectionflags	@"SHF_NOTE_NV_TKINFO"
	.tkinfo
        /*0018*/ 	.word	0x00000002
        /*0030*/ 	.string	""
        /*0030*/ 	.string	"ptxas"
        /*0030*/ 	.string	"Cuda compilation tools, release 13.0, V13.0.88"
        /*0030*/ 	.string	"Build cuda_13.0.r13.0/compiler.36424714_0"
        /*0030*/ 	.string	"-arch sm_100 -m 64 "



//--------------------- .note.nv.cuinfo           --------------------------
	.section	.note.nv.cuinfo,"",@"SHT_NOTE"
	.sectionflags	@"SHF_NOTE_NV_CUINFO"
        /*0018*/ 	.short	0x0002
        /*001a*/ 	.short	0x0064
        /*001c*/ 	.short	0x0082
	.zero		2


//--------------------- .nv.info                  --------------------------
	.section	.nv.info,"",@"SHT_CUDA_INFO"
	.align	4


	//----- nvinfo : EIATTR_REGCOUNT
	.align		4
        /*0000*/ 	.byte	0x04, 0x2f
        /*0002*/ 	.short	(.L_1 - .L_0)
	.align		4
.L_0:
        /*0004*/ 	.word	index@(_Z17searchJPEGHeadersPKhmPi)
        /*0008*/ 	.word	0x00000008


	//----- nvinfo : EIATTR_FRAME_SIZE
	.align		4
.L_1:
        /*000c*/ 	.byte	0x04, 0x11
        /*000e*/ 	.short	(.L_3 - .L_2)
	.align		4
.L_2:
        /*0010*/ 	.word	index@(_Z17searchJPEGHeadersPKhmPi)
        /*0014*/ 	.word	0x00000000


	//----- nvinfo : EIATTR_MIN_STACK_SIZE
	.align		4
.L_3:
        /*0018*/ 	.byte	0x04, 0x12
        /*001a*/ 	.short	(.L_5 - .L_4)
	.align		4
.L_4:
        /*001c*/ 	.word	index@(_Z17searchJPEGHeadersPKhmPi)
        /*0020*/ 	.word	0x00000000
.L_5:


//--------------------- .nv.compat                --------------------------
	.section	.nv.compat,"",@"SHT_CUDA_COMPAT_INFO"
	.align	4
        /*0000*/ 	.byte	0x02, 0x09, 0x00, 0x00, 0x02, 0x02, 0x01, 0x00, 0x02, 0x05, 0x05, 0x00, 0x03, 0x07, 0x01, 0x01
        /*0010*/ 	.byte	0x02, 0x03, 0x00, 0x00, 0x02, 0x06, 0x01, 0x00, 0x04, 0x0b, 0x08, 0x00, 0x09, 0x00, 0x00, 0x00
        /*0020*/ 	.byte	0x00, 0x00, 0x00, 0x00


//--------------------- .nv.info._Z17searchJPEGHeadersPKhmPi --------------------------
	.section	.nv.info._Z17searchJPEGHeadersPKhmPi,"",@"SHT_CUDA_INFO"
	.sectionflags	@""
	.align	4


	//----- nvinfo : EIATTR_CUDA_API_VERSION
	.align		4
        /*0000*/ 	.byte	0x04, 0x37
        /*0002*/ 	.short	(.L_7 - .L_6)
.L_6:
        /*0004*/ 	.word	0x00000082


	//----- nvinfo : EIATTR_KPARAM_INFO
	.align		4
.L_7:
        /*0008*/ 	.byte	0x04, 0x17
        /*000a*/ 	.short	(.L_9 - .L_8)
.L_8:
        /*000c*/ 	.word	0x00000000
        /*0010*/ 	.short	0x0002
        /*0012*/ 	.short	0x0010
        /*0014*/ 	.byte	0x00, 0xf5, 0x21, 0x00


	//----- nvinfo : EIATTR_KPARAM_INFO
	.align		4
.L_9:
        /*0018*/ 	.byte	0x04, 0x17
        /*001a*/ 	.short	(.L_11 - .L_10)
.L_10:
        /*001c*/ 	.word	0x00000000
        /*0020*/ 	.short	0x0001
        /*0022*/ 	.short	0x0008
        /*0024*/ 	.byte	0x00, 0xf0, 0x21, 0x00


	//----- nvinfo : EIATTR_KPARAM_INFO
	.align		4
.L_11:
        /*0028*/ 	.byte	0x04, 0x17
        /*002a*/ 	.short	(.L_13 - .L_12)
.L_12:
        /*002c*/ 	.word	0x00000000
        /*0030*/ 	.short	0x0000
        /*0032*/ 	.short	0x0000
        /*0034*/ 	.byte	0x00, 0xf5, 0x21, 0x00


	//----- nvinfo : EIATTR_SPARSE_MMA_MASK
	.align		4
.L_13:
        /*0038*/ 	.byte	0x03, 0x50
        /*003a*/ 	.short	0x0000


	//----- nvinfo : EIATTR_MAXREG_COUNT
	.align		4
        /*003c*/ 	.byte	0x03, 0x1b
        /*003e*/ 	.short	0x00ff


	//----- nvinfo : EIATTR_MERCURY_ISA_VERSION
	.align		4
        /*0040*/ 	.byte	0x03, 0x5f
        /*0042*/ 	.short	0x0101


	//----- nvinfo : EIATTR_VRC_CTA_INIT_COUNT
	.align		4
        /*0044*/ 	.byte	0x02, 0x4a
	.zero		1
	.zero		1


	//----- nvinfo : EIATTR_EXIT_INSTR_OFFSETS
	.align		4
        /*0048*/ 	.byte	0x04, 0x1c
        /*004a*/ 	.short	(.L_15 - .L_14)


	//   ....[0]....
.L_14:
        /*004c*/ 	.word	0x000000c0


	//   ....[1]....
        /*0050*/ 	.word	0x00000130


	//   ....[2]....
        /*0054*/ 	.word	0x00000160


	//   ....[3]....
        /*0058*/ 	.word	0x00000190


	//   ....[4]....
        /*005c*/ 	.word	0x000001f0


	//----- nvinfo : EIATTR_CBANK_PARAM_SIZE
	.align		4
.L_15:
        /*0060*/ 	.byte	0x03, 0x19
        /*0062*/ 	.short	0x0018


	//----- nvinfo : EIATTR_PARAM_CBANK
	.align		4
        /*0064*/ 	.byte	0x04, 0x0a
        /*0066*/ 	.short	(.L_17 - .L_16)
	.align		4
.L_16:
        /*0068*/ 	.word	index@(.nv.constant0._Z17searchJPEGHeadersPKhmPi)
        /*006c*/ 	.short	0x0380
        /*006e*/ 	.short	0x0018


	//----- nvinfo : EIATTR_SW_WAR
	.align		4
.L_17:
        /*0070*/ 	.byte	0x04, 0x36
        /*0072*/ 	.short	(.L_19 - .L_18)
.L_18:
        /*0074*/ 	.word	0x00000008
.L_19:


//--------------------- .nv.callgraph             --------------------------
	.section	.nv.callgraph,"",@"SHT_CUDA_CALLGRAPH"
	.align	4
	.sectionentsize	8
	.align		4
        /*0000*/ 	.word	0x00000000
	.align		4
        /*0004*/ 	.word	0xffffffff
	.align		4
        /*0008*/ 	.word	0x00000000
	.align		4
        /*000c*/ 	.word	0xfffffffe
	.align		4
        /*0010*/ 	.word	0x00000000
	.align		4
        /*0014*/ 	.word	0xfffffffd
	.align		4
        /*0018*/ 	.word	0x00000000
	.align		4
        /*001c*/ 	.word	0xfffffffc


//--------------------- .text._Z17searchJPEGHeadersPKhmPi --------------------------
	.section	.text._Z17searchJPEGHeadersPKhmPi,"ax",@progbits
	.align	128
        .global         _Z17searchJPEGHeadersPKhmPi
        .type           _Z17searchJPEGHeadersPKhmPi,@function
        .size           _Z17searchJPEGHeadersPKhmPi,(.L_x_1 - _Z17searchJPEGHeadersPKhmPi)
        .other          _Z17searchJPEGHeadersPKhmPi,@"STO_CUDA_ENTRY STV_DEFAULT"
_Z17searchJPEGHeadersPKhmPi:
.text._Z17searchJPEGHeadersPKhmPi:
[----:B------:R-:W-:Y:S01]  /*0000*/  LDC R1, c[0x0][0x37c] ;  /* 0x0000df00ff017b82 */ /* 0x000fe20000000800 */
[----:B------:R-:W0:Y:S07]  /*0010*/  S2R R3, SR_TID.X ;  /* 0x0000000000037919 */ /* 0x000e2e0000002100 */
[----:B------:R-:W0:Y:S01]  /*0020*/  S2UR UR6, SR_CTAID.X ;  /* 0x00000000000679c3 */ /* 0x000e220000002500 */
[----:B------:R-:W1:Y:S07]  /*0030*/  LDCU.64 UR4, c[0x0][0x388] ;  /* 0x00007100ff0477ac */ /* 0x000e6e0008000a00 */
[----:B------:R-:W0:Y:S01]  /*0040*/  LDC R0, c[0x0][0x360] ;  /* 0x0000d800ff007b82 */ /* 0x000e220000000800 */
[----:B-1----:R-:W-:-:S04]  /*0050*/  UIADD3 UR4, UP0, UPT, UR4, -0x2, URZ ;  /* 0xfffffffe04047890 */ /* 0x002fc8000ff1e0ff */
[----:B------:R-:W-:-:S06]  /*0060*/  UIADD3.X UR5, UPT, UPT, UR5, -0x1, URZ, UP0, !UPT ;  /* 0xffffffff05057890 */ /* 0x000fcc00087fe4ff */
[----:B------:R-:W-:Y:S02]  /*0070*/  IMAD.U32 R2, RZ, RZ, UR5 ;  /* 0x00000005ff027e24 */ /* 0x000fe4000f8e00ff */
[----:B0-----:R-:W-:-:S05]  /*0080*/  IMAD R0, R0, UR6, R3 ;  /* 0x0000000600007c24 */ /* 0x001fca000f8e0203 */
[----:B------:R-:W-:Y:S02]  /*0090*/  ISETP.LT.U32.AND P0, PT, R0, UR4, PT ;  /* 0x0000000400007c0c */ /* 0x000fe4000bf01070 */
[----:B------:R-:W-:-:S04]  /*00a0*/  SHF.R.S32.HI R5, RZ, 0x1f, R0 ;  /* 0x0000001fff057819 */ /* 0x000fc80000011400 */
[----:B------:R-:W-:-:S13]  /*00b0*/  ISETP.GT.U32.AND.EX P0, PT, R2, R5, PT, P0 ;  /* 0x000000050200720c */ /* 0x000fda0003f04100 */
[----:B------:R-:W-:Y:S05]  /*00c0*/  @!P0 EXIT ;  /* 0x000000000000894d */ /* 0x000fea0003800000 */
[----:B------:R-:W0:Y:S01]  /*00d0*/  LDCU.64 UR6, c[0x0][0x380] ;  /* 0x00007000ff0677ac */ /* 0x000e220008000a00 */
[----:B------:R-:W1:Y:S01]  /*00e0*/  LDCU.64 UR4, c[0x0][0x358] ;  /* 0x00006b00ff0477ac */ /* 0x000e620008000a00 */
[----:B0-----:R-:W-:-:S04]  /*00f0*/  IADD3 R2, P0, PT, R0, UR6, RZ ;  /* 0x0000000600027c10 */ /* 0x001fc8000ff1e0ff */
[----:B------:R-:W-:-:S05]  /*0100*/  IADD3.X R3, PT, PT, R5, UR7, RZ, P0, !PT ;  /* 0x0000000705037c10 */ /* 0x000fca00087fe4ff */
[----:B-1----:R-:W2:Y:S02]  /*0110*/  LDG.E.U8 R4, desc[UR4][R2.64] ;  /* 0x0000000402047981 */ /* 0x002ea4000c1e1100 */
[----:B--2---:R-:W-:-:S13]  /*0120*/  ISETP.NE.AND P0, PT, R4, 0xff, PT ;  /* 0x000000ff0400780c */ /* 0x004fda0003f05270 */
[----:B------:R-:W-:Y:S05]  /*0130*/  @P0 EXIT ;  /* 0x000000000000094d */ /* 0x000fea0003800000 */
[----:B------:R-:W2:Y:S02]  /*0140*/  LDG.E.U8 R4, desc[UR4][R2.64+0x1] ;  /* 0x0000010402047981 */ /* 0x000ea4000c1e1100 */
[----:B--2---:R-:W-:-:S13]  /*0150*/  ISETP.NE.AND P0, PT, R4, 0xd8, PT ;  /* 0x000000d80400780c */ /* 0x004fda0003f05270 */
[----:B------:R-:W-:Y:S05]  /*0160*/  @P0 EXIT ;  /* 0x000000000000094d */ /* 0x000fea0003800000 */
[----:B------:R-:W2:Y:S02]  /*0170*/  LDG.E.U8 R2, desc[UR4][R2.64+0x2] ;  /* 0x0000020402027981 */ /* 0x000ea4000c1e1100 */
[----:B--2---:R-:W-:-:S13]  /*0180*/  ISETP.NE.AND P0, PT, R2, 0xff, PT ;  /* 0x000000ff0200780c */ /* 0x004fda0003f05270 */
[----:B------:R-:W-:Y:S05]  /*0190*/  @P0 EXIT ;  /* 0x000000000000094d */ /* 0x000fea0003800000 */
[----:B------:R-:W0:Y:S02]  /*01a0*/  LDCU.64 UR6, c[0x0][0x390] ;  /* 0x00007200ff0677ac */ /* 0x000e240008000a00 */
[----:B0-----:R-:W-:-:S04]  /*01b0*/  LEA R2, P0, R0, UR6, 0x2 ;  /* 0x0000000600027c11 */ /* 0x001fc8000f8010ff */
[----:B------:R-:W-:Y:S01]  /*01c0*/  LEA.HI.X R3, R0, UR7, R5, 0x2, P0 ;  /* 0x0000000700037c11 */ /* 0x000fe200080f1405 */
[----:B------:R-:W-:-:S05]  /*01d0*/  IMAD.MOV.U32 R5, RZ, RZ, 0x1 ;  /* 0x00000001ff057424 */ /* 0x000fca00078e00ff */
[----:B------:R-:W-:Y:S01]  /*01e0*/  STG.E desc[UR4][R2.64], R5 ;  /* 0x0000000502007986 */ /* 0x000fe2000c101904 */
[----:B------:R-:W-:Y:S05]  /*01f0*/  EXIT ;  /* 0x000000000000794d */ /* 0x000fea0003800000 */
.L_x_0:
[----:B------:R-:W-:-:S00]  /*0200*/  BRA `(.L_x_0) ;  /* 0xfffffffc00fc7947 */ /* 0x000fc0000383ffff */
[----:B------:R-:W-:-:S00]  /*0210*/  NOP ;  /* 0x0000000000007918 */ /* 0x000fc00000000000 */
        /* <DEDUP_REMOVED lines=14> */
.L_x_1:


//--------------------- .nv.shared.reserved.0     --------------------------
	.section	.nv.shared.reserved.0,"aw",@nobits
	.weak		__nv_reservedSMEM_offset_0_alias
	.size		__nv_reservedSMEM_offset_0_alias, 0, 64
	.other		__nv_reservedSMEM_offset_0_alias,@"STO_CUDA_RESERVED_SHARED STV_DEFAULT"
__nv_reservedSMEM_offset_0_alias:
	.zero		0
	.zero		64


//--------------------- .nv.constant0._Z17searchJPEGHeadersPKhmPi --------------------------
	.section	.nv.constant0._Z17searchJPEGHeadersPKhmPi,"a",@progbits
	.sectionflags	@""
	.align	4
.nv.constant0._Z17searchJPEGHeadersPKhmPi:
	.zero		920


//--------------------- SYMBOLS --------------------------

	.type		.nv.reservedSmem.offset0,@object
	.size		.nv.reservedSmem.offset0,0x4
